//
// Generated by NVIDIA NVVM Compiler
//
// Compiler Build ID: CL-36424714
// Cuda compilation tools, release 13.0, V13.0.88
// Based on NVVM 20.0.0
//

.version 9.0
.target sm_100
.address_size 64

	// .globl	_Z16transpose_globalPiS_

.visible .entry _Z16transpose_globalPiS_(
	.param .u64 .ptr .align 1 _Z16transpose_globalPiS__param_0,
	.param .u64 .ptr .align 1 _Z16transpose_globalPiS__param_1
)
{
	.reg .pred 	%p<4>;
	.reg .b32 	%r<15>;
	.reg .b64 	%rd<9>;

	ld.param.u64 	%rd1, [_Z16transpose_globalPiS__param_0];
	ld.param.u64 	%rd2, [_Z16transpose_globalPiS__param_1];
	mov.u32 	%r3, %ntid.x;
	mov.u32 	%r4, %ctaid.x;
	mov.u32 	%r5, %ntid.y;
	mov.u32 	%r6, %ctaid.y;
	mov.u32 	%r7, %tid.x;
	mov.u32 	%r8, %tid.y;
	mad.lo.s32 	%r1, %r3, %r4, %r7;
	mad.lo.s32 	%r9, %r5, %r6, %r8;
	setp.gt.s32 	%p1, %r1, 2047;
	setp.gt.u32 	%p2, %r9, 2047;
	or.pred  	%p3, %p1, %p2;
	@%p3 bra 	$L__BB0_2;
	cvta.to.global.u64 	%rd3, %rd1;
	cvta.to.global.u64 	%rd4, %rd2;
	shl.b32 	%r10, %r1, 11;
	add.s32 	%r11, %r10, %r9;
	mul.wide.s32 	%rd5, %r11, 4;
	add.s64 	%rd6, %rd3, %rd5;
	ld.global.u32 	%r12, [%rd6];
	shl.b32 	%r13, %r9, 11;
	add.s32 	%r14, %r13, %r1;
	mul.wide.s32 	%rd7, %r14, 4;
	add.s64 	%rd8, %rd4, %rd7;
	st.global.u32 	[%rd8], %r12;
$L__BB0_2:
	ret;

}


// ===== COMPILED SASS (sm_100) =====

	.target	sm_100

	.elftype	@"ET_EXEC"


//--------------------- .note.nv.tkinfo           --------------------------
	.section	.note.nv.tkinfo,"",@"SHT_NOTE"
	.sectionflags	@"SHF_NOTE_NV_TKINFO"
	.tkinfo
        /*0018*/ 	.word	0x00000002
        /*0030*/ 	.string	""
        /*0030*/ 	.string	"ptxas"
        /*0030*/ 	.string	"Cuda compilation tools, release 13.0, V13.0.88"
        /*0030*/ 	.string	"Build cuda_13.0.r13.0/compiler.36424714_0"
        /*0030*/ 	.string	"-arch sm_100 -m 64 "



//--------------------- .note.nv.cuinfo           --------------------------
	.section	.note.nv.cuinfo,"",@"SHT_NOTE"
	.sectionflags	@"SHF_NOTE_NV_CUINFO"
        /*0018*/ 	.short	0x0002
        /*001a*/ 	.short	0x0064
        /*001c*/ 	.short	0x0082
	.zero		2


//--------------------- .nv.info                  --------------------------
	.section	.nv.info,"",@"SHT_CUDA_INFO"
	.align	4


	//----- nvinfo : EIATTR_REGCOUNT
	.align		4
        /*0000*/ 	.byte	0x04, 0x2f
        /*0002*/ 	.short	(.L_1 - .L_0)
	.align		4
.L_0:
        /*0004*/ 	.word	index@(_Z16transpose_globalPiS_)
        /*0008*/ 	.word	0x0000000a


	//----- nvinfo : EIATTR_FRAME_SIZE
	.align		4
.L_1:
        /*000c*/ 	.byte	0x04, 0x11
        /*000e*/ 	.short	(.L_3 - .L_2)
	.align		4
.L_2:
        /*0010*/ 	.word	index@(_Z16transpose_globalPiS_)
        /*0014*/ 	.word	0x00000000


	//----- nvinfo : EIATTR_MIN_STACK_SIZE
	.align		4
.L_3:
        /*0018*/ 	.byte	0x04, 0x12
        /*001a*/ 	.short	(.L_5 - .L_4)
	.align		4
.L_4:
        /*001c*/ 	.word	index@(_Z16transpose_globalPiS_)
        /*0020*/ 	.word	0x00000000
.L_5:


//--------------------- .nv.compat                --------------------------
	.section	.nv.compat,"",@"SHT_CUDA_COMPAT_INFO"
	.align	4
        /*0000*/ 	.byte	0x02, 0x09, 0x00, 0x00, 0x02, 0x02, 0x01, 0x00, 0x02, 0x05, 0x05, 0x00, 0x03, 0x07, 0x01, 0x01
        /*0010*/ 	.byte	0x02, 0x03, 0x00, 0x00, 0x02, 0x06, 0x01, 0x00, 0x04, 0x0b, 0x08, 0x00, 0x09, 0x00, 0x00, 0x00
        /*0020*/ 	.byte	0x00, 0x00, 0x00, 0x00


//--------------------- .nv.info._Z16transpose_globalPiS_ --------------------------
	.section	.nv.info._Z16transpose_globalPiS_,"",@"SHT_CUDA_INFO"
	.sectionflags	@""
	.align	4


	//----- nvinfo : EIATTR_CUDA_API_VERSION
	.align		4
        /*0000*/ 	.byte	0x04, 0x37
        /*0002*/ 	.short	(.L_7 - .L_6)
.L_6:
        /*0004*/ 	.word	0x00000082


	//----- nvinfo : EIATTR_KPARAM_INFO
	.align		4
.L_7:
        /*0008*/ 	.byte	0x04, 0x17
        /*000a*/ 	.short	(.L_9 - .L_8)
.L_8:
        /*000c*/ 	.word	0x00000000
        /*0010*/ 	.short	0x0001
        /*0012*/ 	.short	0x0008
        /*0014*/ 	.byte	0x00, 0xf5, 0x21, 0x00


	//----- nvinfo : EIATTR_KPARAM_INFO
	.align		4
.L_9:
        /*0018*/ 	.byte	0x04, 0x17
        /*001a*/ 	.short	(.L_11 - .L_10)
.L_10:
        /*001c*/ 	.word	0x00000000
        /*0020*/ 	.short	0x0000
        /*0022*/ 	.short	0x0000
        /*0024*/ 	.byte	0x00, 0xf5, 0x21, 0x00


	//----- nvinfo : EIATTR_SPARSE_MMA_MASK
	.align		4
.L_11:
        /*0028*/ 	.byte	0x03, 0x50
        /*002a*/ 	.short	0x0000


	//----- nvinfo : EIATTR_MAXREG_COUNT
	.align		4
        /*002c*/ 	.byte	0x03, 0x1b
        /*002e*/ 	.short	0x00ff


	//----- nvinfo : EIATTR_MERCURY_ISA_VERSION
	.align		4
        /*0030*/ 	.byte	0x03, 0x5f
        /*0032*/ 	.short	0x0101


	//----- nvinfo : EIATTR_VRC_CTA_INIT_COUNT
	.align		4
        /*0034*/ 	.byte	0x02, 0x4a
	.zero		1
	.zero		1


	//----- nvinfo : EIATTR_EXIT_INSTR_OFFSETS
	.align		4
        /*0038*/ 	.byte	0x04, 0x1c
        /*003a*/ 	.short	(.L_13 - .L_12)


	//   ....[0]....
.L_12:
        /*003c*/ 	.word	0x000000b0


	//   ....[1]....
        /*0040*/ 	.word	0x00000150


	//----- nvinfo : EIATTR_CBANK_PARAM_SIZE
	.align		4
.L_13:
        /*0044*/ 	.byte	0x03, 0x19
        /*0046*/ 	.short	0x0010


	//----- nvinfo : EIATTR_PARAM_CBANK
	.align		4
        /*0048*/ 	.byte	0x04, 0x0a
        /*004a*/ 	.short	(.L_15 - .L_14)
	.align		4
.L_14:
        /*004c*/ 	.word	index@(.nv.constant0._Z16transpose_globalPiS_)
        /*0050*/ 	.short	0x0380
        /*0052*/ 	.short	0x0010


	//----- nvinfo : EIATTR_SW_WAR
	.align		4
.L_15:
        /*0054*/ 	.byte	0x04, 0x36
        /*0056*/ 	.short	(.L_17 - .L_16)
.L_16:
        /*0058*/ 	.word	0x00000008
.L_17:


//--------------------- .nv.callgraph             --------------------------
	.section	.nv.callgraph,"",@"SHT_CUDA_CALLGRAPH"
	.align	4
	.sectionentsize	8
	.align		4
        /*0000*/ 	.word	0x00000000
	.align		4
        /*0004*/ 	.word	0xffffffff
	.align		4
        /*0008*/ 	.word	0x00000000
	.align		4
        /*000c*/ 	.word	0xfffffffe
	.align		4
        /*0010*/ 	.word	0x00000000
	.align		4
        /*0014*/ 	.word	0xfffffffd
	.align		4
        /*0018*/ 	.word	0x00000000
	.align		4
        /*001c*/ 	.word	0xfffffffc


//--------------------- .text._Z16transpose_globalPiS_ --------------------------
	.section	.text._Z16transpose_globalPiS_,"ax",@progbits
	.align	128
        .global         _Z16transpose_globalPiS_
        .type           _Z16transpose_globalPiS_,@function
        .size           _Z16transpose_globalPiS_,(.L_x_1 - _Z16transpose_globalPiS_)
        .other          _Z16transpose_globalPiS_,@"STO_CUDA_ENTRY STV_DEFAULT"
_Z16transpose_globalPiS_:
.text._Z16transpose_globalPiS_:
[----:B------:R-:W-:Y:S01]  /*0000*/  LDC R1, c[0x0][0x37c] ;  /* 0x0000df00ff017b82 */ /* 0x000fe20000000800 */
[----:B------:R-:W0:Y:S01]  /*0010*/  S2R R7, SR_CTAID.Y ;  /* 0x0000000000077919 */ /* 0x000e220000002600 */
[----:B------:R-:W1:Y:S01]  /*0020*/  LDCU UR4, c[0x0][0x360] ;  /* 0x00006c00ff0477ac */ /* 0x000e620008000800 */
[----:B------:R-:W0:Y:S01]  /*0030*/  S2R R2, SR_TID.Y ;  /* 0x0000000000027919 */ /* 0x000e220000002200 */
[----:B------:R-:W0:Y:S01]  /*0040*/  LDCU UR5, c[0x0][0x364] ;  /* 0x00006c80ff0577ac */ /* 0x000e220008000800 */
[----:B------:R-:W1:Y:S01]  /*0050*/  S2R R0, SR_CTAID.X ;  /* 0x0000000000007919 */ /* 0x000e620000002500 */
[----:B------:R-:W1:Y:S01]  /*0060*/  S2R R3, SR_TID.X ;  /* 0x0000000000037919 */ /* 0x000e620000002100 */
[----:B0-----:R-:W-:-:S05]  /*0070*/  IMAD R7, R7, UR5, R2 ;  /* 0x0000000507077c24 */ /* 0x001fca000f8e0202 */
[----:B------:R-:W-:Y:S01]  /*0080*/  ISETP.GT.U32.AND P0, PT, R7, 0x7ff, PT ;  /* 0x000007ff0700780c */ /* 0x000fe20003f04070 */
[----:B-1----:R-:W-:-:S05]  /*0090*/  IMAD R0, R0, UR4, R3 ;  /* 0x0000000400007c24 */ /* 0x002fca000f8e0203 */
[----:B------:R-:W-:-:S13]  /*00a0*/  ISETP.GT.OR P0, PT, R0, 0x7ff, P0 ;  /* 0x000007ff0000780c */ /* 0x000fda0000704670 */
[----:B------:R-:W-:Y:S05]  /*00b0*/  @P0 EXIT ;  /* 0x000000000000094d */ /* 0x000fea0003800000 */
[----:B------:R-:W0:Y:S01]  /*00c0*/  LDC.64 R2, c[0x0][0x380] ;  /* 0x0000e000ff027b82 */ /* 0x000e220000000a00 */
[----:B------:R-:W1:Y:S01]  /*00d0*/  LDCU.64 UR4, c[0x0][0x358] ;  /* 0x00006b00ff0477ac */ /* 0x000e620008000a00 */
[----:B------:R-:W-:-:S05]  /*00e0*/  LEA R5, R0, R7, 0xb ;  /* 0x0000000700057211 */ /* 0x000fca00078e58ff */
[----:B0-----:R-:W-:Y:S02]  /*00f0*/  IMAD.WIDE R2, R5, 0x4, R2 ;  /* 0x0000000405027825 */ /* 0x001fe400078e0202 */
[----:B------:R-:W0:Y:S04]  /*0100*/  LDC.64 R4, c[0x0][0x388] ;  /* 0x0000e200ff047b82 */ /* 0x000e280000000a00 */
[----:B-1----:R-:W2:Y:S01]  /*0110*/  LDG.E R3, desc[UR4][R2.64] ;  /* 0x0000000402037981 */ /* 0x002ea2000c1e1900 */
[----:B------:R-:W-:-:S05]  /*0120*/  LEA R7, R7, R0, 0xb ;  /* 0x0000000007077211 */ /* 0x000fca00078e58ff */
[----:B0-----:R-:W-:-:S05]  /*0130*/  IMAD.WIDE R4, R7, 0x4, R4 ;  /* 0x0000000407047825 */ /* 0x001fca00078e0204 */
[----:B--2---:R-:W-:Y:S01]  /*0140*/  STG.E desc[UR4][R4.64], R3 ;  /* 0x0000000304007986 */ /* 0x004fe2000c101904 */
[----:B------:R-:W-:Y:S05]  /*0150*/  EXIT ;  /* 0x000000000000794d */ /* 0x000fea0003800000 */
.L_x_0:
[----:B------:R-:W-:-:S00]  /*0160*/  BRA `(.L_x_0) ;  /* 0xfffffffc00fc7947 */ /* 0x000fc0000383ffff */
[----:B------:R-:W-:-:S00]  /*0170*/  NOP ;  /* 0x0000000000007918 */ /* 0x000fc00000000000 */
        /* <DEDUP_REMOVED lines=8> */
.L_x_1:


//--------------------- .nv.shared.reserved.0     --------------------------
	.section	.nv.shared.reserved.0,"aw",@nobits
	.weak		__nv_reservedSMEM_offset_0_alias
	.size		__nv_reservedSMEM_offset_0_alias, 0, 64
	.other		__nv_reservedSMEM_offset_0_alias,@"STO_CUDA_RESERVED_SHARED STV_DEFAULT"
__nv_reservedSMEM_offset_0_alias:
	.zero		0
	.zero		64


//--------------------- .nv.constant0._Z16transpose_globalPiS_ --------------------------
	.section	.nv.constant0._Z16transpose_globalPiS_,"a",@progbits
	.sectionflags	@""
	.align	4
.nv.constant0._Z16transpose_globalPiS_:
	.zero		912


//--------------------- SYMBOLS --------------------------

	.type		.nv.reservedSmem.offset0,@object
	.size		.nv.reservedSmem.offset0,0x4
